//
// Generated by NVIDIA NVVM Compiler
//
// Compiler Build ID: CL-36424714
// Cuda compilation tools, release 13.0, V13.0.88
// Based on NVVM 20.0.0
//

.version 9.0
.target sm_100
.address_size 64

	// .globl	_Z15histogramKernelPKhPjii

.visible .entry _Z15histogramKernelPKhPjii(
	.param .u64 .ptr .align 1 _Z15histogramKernelPKhPjii_param_0,
	.param .u64 .ptr .align 1 _Z15histogramKernelPKhPjii_param_1,
	.param .u32 _Z15histogramKernelPKhPjii_param_2,
	.param .u32 _Z15histogramKernelPKhPjii_param_3
)
{
	.reg .pred 	%p<2>;
	.reg .b32 	%r<10>;
	.reg .b64 	%rd<9>;

	ld.param.u64 	%rd1, [_Z15histogramKernelPKhPjii_param_0];
	ld.param.u64 	%rd2, [_Z15histogramKernelPKhPjii_param_1];
	ld.param.u32 	%r2, [_Z15histogramKernelPKhPjii_param_2];
	ld.param.u32 	%r3, [_Z15histogramKernelPKhPjii_param_3];
	mov.u32 	%r4, %ctaid.x;
	mov.u32 	%r5, %ntid.x;
	mov.u32 	%r6, %tid.x;
	mad.lo.s32 	%r1, %r4, %r5, %r6;
	mul.lo.s32 	%r7, %r3, %r2;
	setp.ge.s32 	%p1, %r1, %r7;
	@%p1 bra 	$L__BB0_2;
	cvta.to.global.u64 	%rd3, %rd1;
	cvta.to.global.u64 	%rd4, %rd2;
	cvt.s64.s32 	%rd5, %r1;
	add.s64 	%rd6, %rd3, %rd5;
	ld.global.u8 	%r8, [%rd6];
	mul.wide.u32 	%rd7, %r8, 4;
	add.s64 	%rd8, %rd4, %rd7;
	atom.global.add.u32 	%r9, [%rd8], 1;
$L__BB0_2:
	ret;

}
	// .globl	_Z14equalizeKernelPKhPhPKfii
.visible .entry _Z14equalizeKernelPKhPhPKfii(
	.param .u64 .ptr .align 1 _Z14equalizeKernelPKhPhPKfii_param_0,
	.param .u64 .ptr .align 1 _Z14equalizeKernelPKhPhPKfii_param_1,
	.param .u64 .ptr .align 1 _Z14equalizeKernelPKhPhPKfii_param_2,
	.param .u32 _Z14equalizeKernelPKhPhPKfii_param_3,
	.param .u32 _Z14equalizeKernelPKhPhPKfii_param_4
)
{
	.reg .pred 	%p<2>;
	.reg .b32 	%r<10>;
	.reg .b32 	%f<3>;
	.reg .b64 	%rd<12>;

	ld.param.u64 	%rd1, [_Z14equalizeKernelPKhPhPKfii_param_0];
	ld.param.u64 	%rd2, [_Z14equalizeKernelPKhPhPKfii_param_1];
	ld.param.u64 	%rd3, [_Z14equalizeKernelPKhPhPKfii_param_2];
	ld.param.u32 	%r2, [_Z14equalizeKernelPKhPhPKfii_param_3];
	ld.param.u32 	%r3, [_Z14equalizeKernelPKhPhPKfii_param_4];
	mov.u32 	%r4, %ctaid.x;
	mov.u32 	%r5, %ntid.x;
	mov.u32 	%r6, %tid.x;
	mad.lo.s32 	%r1, %r4, %r5, %r6;
	mul.lo.s32 	%r7, %r3, %r2;
	setp.ge.s32 	%p1, %r1, %r7;
	@%p1 bra 	$L__BB1_2;
	cvta.to.global.u64 	%rd4, %rd1;
	cvta.to.global.u64 	%rd5, %rd3;
	cvta.to.global.u64 	%rd6, %rd2;
	cvt.s64.s32 	%rd7, %r1;
	add.s64 	%rd8, %rd4, %rd7;
	ld.global.u8 	%r8, [%rd8];
	mul.wide.u32 	%rd9, %r8, 4;
	add.s64 	%rd10, %rd5, %rd9;
	ld.global.f32 	%f1, [%rd10];
	mul.f32 	%f2, %f1, 0f437F0000;
	cvt.rzi.u32.f32 	%r9, %f2;
	add.s64 	%rd11, %rd6, %rd7;
	st.global.u8 	[%rd11], %r9;
$L__BB1_2:
	ret;

}
	// .globl	_Z16computeCDFKernelPKjPfii
.visible .entry _Z16computeCDFKernelPKjPfii(
	.param .u64 .ptr .align 1 _Z16computeCDFKernelPKjPfii_param_0,
	.param .u64 .ptr .align 1 _Z16computeCDFKernelPKjPfii_param_1,
	.param .u32 _Z16computeCDFKernelPKjPfii_param_2,
	.param .u32 _Z16computeCDFKernelPKjPfii_param_3
)
{
	.reg .pred 	%p<11>;
	.reg .b32 	%r<109>;
	.reg .b32 	%f<7>;
	.reg .b64 	%rd<20>;

	ld.param.u64 	%rd9, [_Z16computeCDFKernelPKjPfii_param_0];
	ld.param.u64 	%rd8, [_Z16computeCDFKernelPKjPfii_param_1];
	ld.param.u32 	%r31, [_Z16computeCDFKernelPKjPfii_param_2];
	ld.param.u32 	%r32, [_Z16computeCDFKernelPKjPfii_param_3];
	cvta.to.global.u64 	%rd1, %rd9;
	mov.u32 	%r33, %ctaid.x;
	mov.u32 	%r34, %ntid.x;
	mov.u32 	%r35, %tid.x;
	mad.lo.s32 	%r1, %r33, %r34, %r35;
	setp.ge.s32 	%p1, %r1, %r32;
	@%p1 bra 	$L__BB2_16;
	setp.lt.s32 	%p2, %r1, 0;
	mov.f32 	%f6, 0f00000000;
	@%p2 bra 	$L__BB2_15;
	add.s32 	%r2, %r1, 1;
	and.b32  	%r3, %r2, 15;
	setp.lt.u32 	%p3, %r1, 15;
	mov.b32 	%r101, 0;
	mov.u32 	%r108, %r101;
	@%p3 bra 	$L__BB2_5;
	and.b32  	%r101, %r2, 2147483632;
	neg.s32 	%r95, %r101;
	add.s64 	%rd18, %rd1, 32;
	mov.b32 	%r108, 0;
$L__BB2_4:
	.pragma "nounroll";
	ld.global.u32 	%r39, [%rd18+-32];
	add.s32 	%r40, %r39, %r108;
	ld.global.u32 	%r41, [%rd18+-28];
	add.s32 	%r42, %r41, %r40;
	ld.global.u32 	%r43, [%rd18+-24];
	add.s32 	%r44, %r43, %r42;
	ld.global.u32 	%r45, [%rd18+-20];
	add.s32 	%r46, %r45, %r44;
	ld.global.u32 	%r47, [%rd18+-16];
	add.s32 	%r48, %r47, %r46;
	ld.global.u32 	%r49, [%rd18+-12];
	add.s32 	%r50, %r49, %r48;
	ld.global.u32 	%r51, [%rd18+-8];
	add.s32 	%r52, %r51, %r50;
	ld.global.u32 	%r53, [%rd18+-4];
	add.s32 	%r54, %r53, %r52;
	ld.global.u32 	%r55, [%rd18];
	add.s32 	%r56, %r55, %r54;
	ld.global.u32 	%r57, [%rd18+4];
	add.s32 	%r58, %r57, %r56;
	ld.global.u32 	%r59, [%rd18+8];
	add.s32 	%r60, %r59, %r58;
	ld.global.u32 	%r61, [%rd18+12];
	add.s32 	%r62, %r61, %r60;
	ld.global.u32 	%r63, [%rd18+16];
	add.s32 	%r64, %r63, %r62;
	ld.global.u32 	%r65, [%rd18+20];
	add.s32 	%r66, %r65, %r64;
	ld.global.u32 	%r67, [%rd18+24];
	add.s32 	%r68, %r67, %r66;
	ld.global.u32 	%r69, [%rd18+28];
	add.s32 	%r108, %r69, %r68;
	add.s32 	%r95, %r95, 16;
	add.s64 	%rd18, %rd18, 64;
	setp.ne.s32 	%p4, %r95, 0;
	@%p4 bra 	$L__BB2_4;
$L__BB2_5:
	setp.eq.s32 	%p5, %r3, 0;
	@%p5 bra 	$L__BB2_14;
	and.b32  	%r13, %r2, 7;
	setp.lt.u32 	%p6, %r3, 8;
	@%p6 bra 	$L__BB2_8;
	mul.wide.u32 	%rd10, %r101, 4;
	add.s64 	%rd11, %rd1, %rd10;
	ld.global.u32 	%r71, [%rd11];
	add.s32 	%r72, %r71, %r108;
	ld.global.u32 	%r73, [%rd11+4];
	add.s32 	%r74, %r73, %r72;
	ld.global.u32 	%r75, [%rd11+8];
	add.s32 	%r76, %r75, %r74;
	ld.global.u32 	%r77, [%rd11+12];
	add.s32 	%r78, %r77, %r76;
	ld.global.u32 	%r79, [%rd11+16];
	add.s32 	%r80, %r79, %r78;
	ld.global.u32 	%r81, [%rd11+20];
	add.s32 	%r82, %r81, %r80;
	ld.global.u32 	%r83, [%rd11+24];
	add.s32 	%r84, %r83, %r82;
	ld.global.u32 	%r85, [%rd11+28];
	add.s32 	%r108, %r85, %r84;
	add.s32 	%r101, %r101, 8;
$L__BB2_8:
	setp.eq.s32 	%p7, %r13, 0;
	@%p7 bra 	$L__BB2_14;
	and.b32  	%r19, %r2, 3;
	setp.lt.u32 	%p8, %r13, 4;
	@%p8 bra 	$L__BB2_11;
	mul.wide.u32 	%rd12, %r101, 4;
	add.s64 	%rd13, %rd1, %rd12;
	ld.global.u32 	%r87, [%rd13];
	add.s32 	%r88, %r87, %r108;
	ld.global.u32 	%r89, [%rd13+4];
	add.s32 	%r90, %r89, %r88;
	ld.global.u32 	%r91, [%rd13+8];
	add.s32 	%r92, %r91, %r90;
	ld.global.u32 	%r93, [%rd13+12];
	add.s32 	%r108, %r93, %r92;
	add.s32 	%r101, %r101, 4;
$L__BB2_11:
	setp.eq.s32 	%p9, %r19, 0;
	@%p9 bra 	$L__BB2_14;
	mul.wide.u32 	%rd14, %r101, 4;
	add.s64 	%rd19, %rd1, %rd14;
	neg.s32 	%r106, %r19;
$L__BB2_13:
	.pragma "nounroll";
	ld.global.u32 	%r94, [%rd19];
	add.s32 	%r108, %r94, %r108;
	add.s64 	%rd19, %rd19, 4;
	add.s32 	%r106, %r106, 1;
	setp.ne.s32 	%p10, %r106, 0;
	@%p10 bra 	$L__BB2_13;
$L__BB2_14:
	cvt.rn.f32.u32 	%f6, %r108;
$L__BB2_15:
	cvt.rn.f32.s32 	%f4, %r31;
	div.rn.f32 	%f5, %f6, %f4;
	cvta.to.global.u64 	%rd15, %rd8;
	mul.wide.s32 	%rd16, %r1, 4;
	add.s64 	%rd17, %rd15, %rd16;
	st.global.f32 	[%rd17], %f5;
$L__BB2_16:
	ret;

}
	// .globl	_Z20contrastAdjustKernelPKhPhfiii
.visible .entry _Z20contrastAdjustKernelPKhPhfiii(
	.param .u64 .ptr .align 1 _Z20contrastAdjustKernelPKhPhfiii_param_0,
	.param .u64 .ptr .align 1 _Z20contrastAdjustKernelPKhPhfiii_param_1,
	.param .f32 _Z20contrastAdjustKernelPKhPhfiii_param_2,
	.param .u32 _Z20contrastAdjustKernelPKhPhfiii_param_3,
	.param .u32 _Z20contrastAdjustKernelPKhPhfiii_param_4,
	.param .u32 _Z20contrastAdjustKernelPKhPhfiii_param_5
)
{
	.reg .pred 	%p<2>;
	.reg .b16 	%rs<2>;
	.reg .b32 	%r<10>;
	.reg .b32 	%f<7>;
	.reg .b64 	%rd<8>;

	ld.param.u64 	%rd1, [_Z20contrastAdjustKernelPKhPhfiii_param_0];
	ld.param.u64 	%rd2, [_Z20contrastAdjustKernelPKhPhfiii_param_1];
	ld.param.f32 	%f1, [_Z20contrastAdjustKernelPKhPhfiii_param_2];
	ld.param.u32 	%r2, [_Z20contrastAdjustKernelPKhPhfiii_param_3];
	ld.param.u32 	%r3, [_Z20contrastAdjustKernelPKhPhfiii_param_4];
	ld.param.u32 	%r4, [_Z20contrastAdjustKernelPKhPhfiii_param_5];
	mov.u32 	%r5, %ctaid.x;
	mov.u32 	%r6, %ntid.x;
	mov.u32 	%r7, %tid.x;
	mad.lo.s32 	%r1, %r5, %r6, %r7;
	mul.lo.s32 	%r8, %r4, %r3;
	setp.ge.s32 	%p1, %r1, %r8;
	@%p1 bra 	$L__BB3_2;
	cvta.to.global.u64 	%rd3, %rd1;
	cvta.to.global.u64 	%rd4, %rd2;
	cvt.s64.s32 	%rd5, %r1;
	add.s64 	%rd6, %rd3, %rd5;
	ld.global.u8 	%rs1, [%rd6];
	cvt.rn.f32.u16 	%f2, %rs1;
	cvt.rn.f32.s32 	%f3, %r2;
	fma.rn.f32 	%f4, %f1, %f2, %f3;
	max.f32 	%f5, %f4, 0f00000000;
	min.f32 	%f6, %f5, 0f437F0000;
	cvt.rzi.u32.f32 	%r9, %f6;
	add.s64 	%rd7, %rd4, %rd5;
	st.global.u8 	[%rd7], %r9;
$L__BB3_2:
	ret;

}


// ===== COMPILED SASS (sm_100) =====

	.target	sm_100

	.elftype	@"ET_EXEC"


//--------------------- .note.nv.tkinfo           --------------------------
	.section	.note.nv.tkinfo,"",@"SHT_NOTE"
	.sectionflags	@"SHF_NOTE_NV_TKINFO"
	.tkinfo
        /*0018*/ 	.word	0x00000002
        /*0030*/ 	.string	""
        /*0030*/ 	.string	"ptxas"
        /*0030*/ 	.string	"Cuda compilation tools, release 13.0, V13.0.88"
        /*0030*/ 	.string	"Build cuda_13.0.r13.0/compiler.36424714_0"
        /*0030*/ 	.string	"-arch sm_100 -m 64 "



//--------------------- .note.nv.cuinfo           --------------------------
	.section	.note.nv.cuinfo,"",@"SHT_NOTE"
	.sectionflags	@"SHF_NOTE_NV_CUINFO"
        /*0018*/ 	.short	0x0002
        /*001a*/ 	.short	0x0064
        /*001c*/ 	.short	0x0082
	.zero		2


//--------------------- .nv.info                  --------------------------
	.section	.nv.info,"",@"SHT_CUDA_INFO"
	.align	4


	//----- nvinfo : EIATTR_REGCOUNT
	.align		4
        /*0000*/ 	.byte	0x04, 0x2f
        /*0002*/ 	.short	(.L_1 - .L_0)
	.align		4
.L_0:
        /*0004*/ 	.word	index@(_Z15histogramKernelPKhPjii)
        /*0008*/ 	.word	0x0000000a


	//----- nvinfo : EIATTR_FRAME_SIZE
	.align		4
.L_1:
        /*000c*/ 	.byte	0x04, 0x11
        /*000e*/ 	.short	(.L_3 - .L_2)
	.align		4
.L_2:
        /*0010*/ 	.word	index@(_Z15histogramKernelPKhPjii)
        /*0014*/ 	.word	0x00000000


	//----- nvinfo : EIATTR_REGCOUNT
	.align		4
.L_3:
        /*0018*/ 	.byte	0x04, 0x2f
        /*001a*/ 	.short	(.L_5 - .L_4)
	.align		4
.L_4:
        /*001c*/ 	.word	index@(_Z14equalizeKernelPKhPhPKfii)
        /*0020*/ 	.word	0x0000000c


	//----- nvinfo : EIATTR_FRAME_SIZE
	.align		4
.L_5:
        /*0024*/ 	.byte	0x04, 0x11
        /*0026*/ 	.short	(.L_7 - .L_6)
	.align		4
.L_6:
        /*0028*/ 	.word	index@(_Z14equalizeKernelPKhPhPKfii)
        /*002c*/ 	.word	0x00000000


	//----- nvinfo : EIATTR_REGCOUNT
	.align		4
.L_7:
        /*0030*/ 	.byte	0x04, 0x2f
        /*0032*/ 	.short	(.L_9 - .L_8)
	.align		4
.L_8:
        /*0034*/ 	.word	index@(_Z16computeCDFKernelPKjPfii)
        /*0038*/ 	.word	0x0000001b


	//----- nvinfo : EIATTR_FRAME_SIZE
	.align		4
.L_9:
        /*003c*/ 	.byte	0x04, 0x11
        /*003e*/ 	.short	(.L_11 - .L_10)
	.align		4
.L_10:
        /*0040*/ 	.word	index@($__internal_0_$__cuda_sm3x_div_rn_noftz_f32_slowpath)
        /*0044*/ 	.word	0x00000000


	//----- nvinfo : EIATTR_FRAME_SIZE
	.align		4
.L_11:
        /*0048*/ 	.byte	0x04, 0x11
        /*004a*/ 	.short	(.L_13 - .L_12)
	.align		4
.L_12:
        /*004c*/ 	.word	index@(_Z16computeCDFKernelPKjPfii)
        /*0050*/ 	.word	0x00000000


	//----- nvinfo : EIATTR_REGCOUNT
	.align		4
.L_13:
        /*0054*/ 	.byte	0x04, 0x2f
        /*0056*/ 	.short	(.L_15 - .L_14)
	.align		4
.L_14:
        /*0058*/ 	.word	index@(_Z20contrastAdjustKernelPKhPhfiii)
        /*005c*/ 	.word	0x0000000a


	//----- nvinfo : EIATTR_FRAME_SIZE
	.align		4
.L_15:
        /*0060*/ 	.byte	0x04, 0x11
        /*0062*/ 	.short	(.L_17 - .L_16)
	.align		4
.L_16:
        /*0064*/ 	.word	index@(_Z20contrastAdjustKernelPKhPhfiii)
        /*0068*/ 	.word	0x00000000


	//----- nvinfo : EIATTR_MIN_STACK_SIZE
	.align		4
.L_17:
        /*006c*/ 	.byte	0x04, 0x12
        /*006e*/ 	.short	(.L_19 - .L_18)
	.align		4
.L_18:
        /*0070*/ 	.word	index@(_Z20contrastAdjustKernelPKhPhfiii)
        /*0074*/ 	.word	0x00000000


	//----- nvinfo : EIATTR_MIN_STACK_SIZE
	.align		4
.L_19:
        /*0078*/ 	.byte	0x04, 0x12
        /*007a*/ 	.short	(.L_21 - .L_20)
	.align		4
.L_20:
        /*007c*/ 	.word	index@(_Z16computeCDFKernelPKjPfii)
        /*0080*/ 	.word	0x00000000


	//----- nvinfo : EIATTR_MIN_STACK_SIZE
	.align		4
.L_21:
        /*0084*/ 	.byte	0x04, 0x12
        /*0086*/ 	.short	(.L_23 - .L_22)
	.align		4
.L_22:
        /*0088*/ 	.word	index@(_Z14equalizeKernelPKhPhPKfii)
        /*008c*/ 	.word	0x00000000


	//----- nvinfo : EIATTR_MIN_STACK_SIZE
	.align		4
.L_23:
        /*0090*/ 	.byte	0x04, 0x12
        /*0092*/ 	.short	(.L_25 - .L_24)
	.align		4
.L_24:
        /*0094*/ 	.word	index@(_Z15histogramKernelPKhPjii)
        /*0098*/ 	.word	0x00000000
.L_25:


//--------------------- .nv.compat                --------------------------
	.section	.nv.compat,"",@"SHT_CUDA_COMPAT_INFO"
	.align	4
        /*0000*/ 	.byte	0x02, 0x09, 0x00, 0x00, 0x02, 0x02, 0x01, 0x00, 0x02, 0x05, 0x05, 0x00, 0x03, 0x07, 0x01, 0x01
        /*0010*/ 	.byte	0x02, 0x03, 0x00, 0x00, 0x02, 0x06, 0x01, 0x00, 0x04, 0x0b, 0x08, 0x00, 0x01, 0x00, 0x00, 0x00
        /*0020*/ 	.byte	0x00, 0x00, 0x00, 0x00


//--------------------- .nv.info._Z20contrastAdjustKernelPKhPhfiii --------------------------
	.section	.nv.info._Z20contrastAdjustKernelPKhPhfiii,"",@"SHT_CUDA_INFO"
	.sectionflags	@""
	.align	4


	//----- nvinfo : EIATTR_CUDA_API_VERSION
	.align		4
        /*0000*/ 	.byte	0x04, 0x37
        /*0002*/ 	.short	(.L_27 - .L_26)
.L_26:
        /*0004*/ 	.word	0x00000082


	//----- nvinfo : EIATTR_KPARAM_INFO
	.align		4
.L_27:
        /*0008*/ 	.byte	0x04, 0x17
        /*000a*/ 	.short	(.L_29 - .L_28)
.L_28:
        /*000c*/ 	.word	0x00000000
        /*0010*/ 	.short	0x0005
        /*0012*/ 	.short	0x001c
        /*0014*/ 	.byte	0x00, 0xf0, 0x11, 0x00


	//----- nvinfo : EIATTR_KPARAM_INFO
	.align		4
.L_29:
        /*0018*/ 	.byte	0x04, 0x17
        /*001a*/ 	.short	(.L_31 - .L_30)
.L_30:
        /*001c*/ 	.word	0x00000000
        /*0020*/ 	.short	0x0004
        /*0022*/ 	.short	0x0018
        /*0024*/ 	.byte	0x00, 0xf0, 0x11, 0x00


	//----- nvinfo : EIATTR_KPARAM_INFO
	.align		4
.L_31:
        /*0028*/ 	.byte	0x04, 0x17
        /*002a*/ 	.short	(.L_33 - .L_32)
.L_32:
        /*002c*/ 	.word	0x00000000
        /*0030*/ 	.short	0x0003
        /*0032*/ 	.short	0x0014
        /*0034*/ 	.byte	0x00, 0xf0, 0x11, 0x00


	//----- nvinfo : EIATTR_KPARAM_INFO
	.align		4
.L_33:
        /*0038*/ 	.byte	0x04, 0x17
        /*003a*/ 	.short	(.L_35 - .L_34)
.L_34:
        /*003c*/ 	.word	0x00000000
        /*0040*/ 	.short	0x0002
        /*0042*/ 	.short	0x0010
        /*0044*/ 	.byte	0x00, 0xf0, 0x11, 0x00


	//----- nvinfo : EIATTR_KPARAM_INFO
	.align		4
.L_35:
        /*0048*/ 	.byte	0x04, 0x17
        /*004a*/ 	.short	(.L_37 - .L_36)
.L_36:
        /*004c*/ 	.word	0x00000000
        /*0050*/ 	.short	0x0001
        /*0052*/ 	.short	0x0008
        /*0054*/ 	.byte	0x00, 0xf5, 0x21, 0x00


	//----- nvinfo : EIATTR_KPARAM_INFO
	.align		4
.L_37:
        /*0058*/ 	.byte	0x04, 0x17
        /*005a*/ 	.short	(.L_39 - .L_38)
.L_38:
        /*005c*/ 	.word	0x00000000
        /*0060*/ 	.short	0x0000
        /*0062*/ 	.short	0x0000
        /*0064*/ 	.byte	0x00, 0xf5, 0x21, 0x00


	//----- nvinfo : EIATTR_SPARSE_MMA_MASK
	.align		4
.L_39:
        /*0068*/ 	.byte	0x03, 0x50
        /*006a*/ 	.short	0x0000


	//----- nvinfo : EIATTR_MAXREG_COUNT
	.align		4
        /*006c*/ 	.byte	0x03, 0x1b
        /*006e*/ 	.short	0x00ff


	//----- nvinfo : EIATTR_MERCURY_ISA_VERSION
	.align		4
        /*0070*/ 	.byte	0x03, 0x5f
        /*0072*/ 	.short	0x0101


	//----- nvinfo : EIATTR_VRC_CTA_INIT_COUNT
	.align		4
        /*0074*/ 	.byte	0x02, 0x4a
	.zero		1
	.zero		1


	//----- nvinfo : EIATTR_EXIT_INSTR_OFFSETS
	.align		4
        /*0078*/ 	.byte	0x04, 0x1c
        /*007a*/ 	.short	(.L_41 - .L_40)


	//   ....[0]....
.L_40:
        /*007c*/ 	.word	0x00000080


	//   ....[1]....
        /*0080*/ 	.word	0x00000190


	//----- nvinfo : EIATTR_CBANK_PARAM_SIZE
	.align		4
.L_41:
        /*0084*/ 	.byte	0x03, 0x19
        /*0086*/ 	.short	0x0020


	//----- nvinfo : EIATTR_PARAM_CBANK
	.align		4
        /*0088*/ 	.byte	0x04, 0x0a
        /*008a*/ 	.short	(.L_43 - .L_42)
	.align		4
.L_42:
        /*008c*/ 	.word	index@(.nv.constant0._Z20contrastAdjustKernelPKhPhfiii)
        /*0090*/ 	.short	0x0380
        /*0092*/ 	.short	0x0020


	//----- nvinfo : EIATTR_SW_WAR
	.align		4
.L_43:
        /*0094*/ 	.byte	0x04, 0x36
        /*0096*/ 	.short	(.L_45 - .L_44)
.L_44:
        /*0098*/ 	.word	0x00000008
.L_45:


//--------------------- .nv.info._Z16computeCDFKernelPKjPfii --------------------------
	.section	.nv.info._Z16computeCDFKernelPKjPfii,"",@"SHT_CUDA_INFO"
	.sectionflags	@""
	.align	4


	//----- nvinfo : EIATTR_CUDA_API_VERSION
	.align		4
        /*0000*/ 	.byte	0x04, 0x37
        /*0002*/ 	.short	(.L_47 - .L_46)
.L_46:
        /*0004*/ 	.word	0x00000082


	//----- nvinfo : EIATTR_KPARAM_INFO
	.align		4
.L_47:
        /*0008*/ 	.byte	0x04, 0x17
        /*000a*/ 	.short	(.L_49 - .L_48)
.L_48:
        /*000c*/ 	.word	0x00000000
        /*0010*/ 	.short	0x0003
        /*0012*/ 	.short	0x0014
        /*0014*/ 	.byte	0x00, 0xf0, 0x11, 0x00


	//----- nvinfo : EIATTR_KPARAM_INFO
	.align		4
.L_49:
        /*0018*/ 	.byte	0x04, 0x17
        /*001a*/ 	.short	(.L_51 - .L_50)
.L_50:
        /*001c*/ 	.word	0x00000000
        /*0020*/ 	.short	0x0002
        /*0022*/ 	.short	0x0010
        /*0024*/ 	.byte	0x00, 0xf0, 0x11, 0x00


	//----- nvinfo : EIATTR_KPARAM_INFO
	.align		4
.L_51:
        /*0028*/ 	.byte	0x04, 0x17
        /*002a*/ 	.short	(.L_53 - .L_52)
.L_52:
        /*002c*/ 	.word	0x00000000
        /*0030*/ 	.short	0x0001
        /*0032*/ 	.short	0x0008
        /*0034*/ 	.byte	0x00, 0xf5, 0x21, 0x00


	//----- nvinfo : EIATTR_KPARAM_INFO
	.align		4
.L_53:
        /*0038*/ 	.byte	0x04, 0x17
        /*003a*/ 	.short	(.L_55 - .L_54)
.L_54:
        /*003c*/ 	.word	0x00000000
        /*0040*/ 	.short	0x0000
        /*0042*/ 	.short	0x0000
        /*0044*/ 	.byte	0x00, 0xf5, 0x21, 0x00


	//----- nvinfo : EIATTR_SPARSE_MMA_MASK
	.align		4
.L_55:
        /*0048*/ 	.byte	0x03, 0x50
        /*004a*/ 	.short	0x0000


	//----- nvinfo : EIATTR_MAXREG_COUNT
	.align		4
        /*004c*/ 	.byte	0x03, 0x1b
        /*004e*/ 	.short	0x00ff


	//----- nvinfo : EIATTR_MERCURY_ISA_VERSION
	.align		4
        /*0050*/ 	.byte	0x03, 0x5f
        /*0052*/ 	.short	0x0101


	//----- nvinfo : EIATTR_VRC_CTA_INIT_COUNT
	.align		4
        /*0054*/ 	.byte	0x02, 0x4a
	.zero		1
	.zero		1


	//----- nvinfo : EIATTR_EXIT_INSTR_OFFSETS
	.align		4
        /*0058*/ 	.byte	0x04, 0x1c
        /*005a*/ 	.short	(.L_57 - .L_56)


	//   ....[0]....
.L_56:
        /*005c*/ 	.word	0x00000070


	//   ....[1]....
        /*0060*/ 	.word	0x00000830


	//----- nvinfo : EIATTR_CRS_STACK_SIZE
	.align		4
.L_57:
        /*0064*/ 	.byte	0x04, 0x1e
        /*0066*/ 	.short	(.L_59 - .L_58)
.L_58:
        /*0068*/ 	.word	0x00000000


	//----- nvinfo : EIATTR_CBANK_PARAM_SIZE
	.align		4
.L_59:
        /*006c*/ 	.byte	0x03, 0x19
        /*006e*/ 	.short	0x0018


	//----- nvinfo : EIATTR_PARAM_CBANK
	.align		4
        /*0070*/ 	.byte	0x04, 0x0a
        /*0072*/ 	.short	(.L_61 - .L_60)
	.align		4
.L_60:
        /*0074*/ 	.word	index@(.nv.constant0._Z16computeCDFKernelPKjPfii)
        /*0078*/ 	.short	0x0380
        /*007a*/ 	.short	0x0018


	//----- nvinfo : EIATTR_SW_WAR
	.align		4
.L_61:
        /*007c*/ 	.byte	0x04, 0x36
        /*007e*/ 	.short	(.L_63 - .L_62)
.L_62:
        /*0080*/ 	.word	0x00000008
.L_63:


//--------------------- .nv.info._Z14equalizeKernelPKhPhPKfii --------------------------
	.section	.nv.info._Z14equalizeKernelPKhPhPKfii,"",@"SHT_CUDA_INFO"
	.sectionflags	@""
	.align	4


	//----- nvinfo : EIATTR_CUDA_API_VERSION
	.align		4
        /*0000*/ 	.byte	0x04, 0x37
        /*0002*/ 	.short	(.L_65 - .L_64)
.L_64:
        /*0004*/ 	.word	0x00000082


	//----- nvinfo : EIATTR_KPARAM_INFO
	.align		4
.L_65:
        /*0008*/ 	.byte	0x04, 0x17
        /*000a*/ 	.short	(.L_67 - .L_66)
.L_66:
        /*000c*/ 	.word	0x00000000
        /*0010*/ 	.short	0x0004
        /*0012*/ 	.short	0x001c
        /*0014*/ 	.byte	0x00, 0xf0, 0x11, 0x00


	//----- nvinfo : EIATTR_KPARAM_INFO
	.align		4
.L_67:
        /*0018*/ 	.byte	0x04, 0x17
        /*001a*/ 	.short	(.L_69 - .L_68)
.L_68:
        /*001c*/ 	.word	0x00000000
        /*0020*/ 	.short	0x0003
        /*0022*/ 	.short	0x0018
        /*0024*/ 	.byte	0x00, 0xf0, 0x11, 0x00


	//----- nvinfo : EIATTR_KPARAM_INFO
	.align		4
.L_69:
        /*0028*/ 	.byte	0x04, 0x17
        /*002a*/ 	.short	(.L_71 - .L_70)
.L_70:
        /*002c*/ 	.word	0x00000000
        /*0030*/ 	.short	0x0002
        /*0032*/ 	.short	0x0010
        /*0034*/ 	.byte	0x00, 0xf5, 0x21, 0x00


	//----- nvinfo : EIATTR_KPARAM_INFO
	.align		4
.L_71:
        /*0038*/ 	.byte	0x04, 0x17
        /*003a*/ 	.short	(.L_73 - .L_72)
.L_72:
        /*003c*/ 	.word	0x00000000
        /*0040*/ 	.short	0x0001
        /*0042*/ 	.short	0x0008
        /*0044*/ 	.byte	0x00, 0xf5, 0x21, 0x00


	//----- nvinfo : EIATTR_KPARAM_INFO
	.align		4
.L_73:
        /*0048*/ 	.byte	0x04, 0x17
        /*004a*/ 	.short	(.L_75 - .L_74)
.L_74:
        /*004c*/ 	.word	0x00000000
        /*0050*/ 	.short	0x0000
        /*0052*/ 	.short	0x0000
        /*0054*/ 	.byte	0x00, 0xf5, 0x21, 0x00


	//----- nvinfo : EIATTR_SPARSE_MMA_MASK
	.align		4
.L_75:
        /*0058*/ 	.byte	0x03, 0x50
        /*005a*/ 	.short	0x0000


	//----- nvinfo : EIATTR_MAXREG_COUNT
	.align		4
        /*005c*/ 	.byte	0x03, 0x1b
        /*005e*/ 	.short	0x00ff


	//----- nvinfo : EIATTR_MERCURY_ISA_VERSION
	.align		4
        /*0060*/ 	.byte	0x03, 0x5f
        /*0062*/ 	.short	0x0101


	//----- nvinfo : EIATTR_VRC_CTA_INIT_COUNT
	.align		4
        /*0064*/ 	.byte	0x02, 0x4a
	.zero		1
	.zero		1


	//----- nvinfo : EIATTR_EXIT_INSTR_OFFSETS
	.align		4
        /*0068*/ 	.byte	0x04, 0x1c
        /*006a*/ 	.short	(.L_77 - .L_76)


	//   ....[0]....
.L_76:
        /*006c*/ 	.word	0x00000080


	//   ....[1]....
        /*0070*/ 	.word	0x00000170


	//----- nvinfo : EIATTR_CBANK_PARAM_SIZE
	.align		4
.L_77:
        /*0074*/ 	.byte	0x03, 0x19
        /*0076*/ 	.short	0x0020


	//----- nvinfo : EIATTR_PARAM_CBANK
	.align		4
        /*0078*/ 	.byte	0x04, 0x0a
        /*007a*/ 	.short	(.L_79 - .L_78)
	.align		4
.L_78:
        /*007c*/ 	.word	index@(.nv.constant0._Z14equalizeKernelPKhPhPKfii)
        /*0080*/ 	.short	0x0380
        /*0082*/ 	.short	0x0020


	//----- nvinfo : EIATTR_SW_WAR
	.align		4
.L_79:
        /*0084*/ 	.byte	0x04, 0x36
        /*0086*/ 	.short	(.L_81 - .L_80)
.L_80:
        /*0088*/ 	.word	0x00000008
.L_81:


//--------------------- .nv.info._Z15histogramKernelPKhPjii --------------------------
	.section	.nv.info._Z15histogramKernelPKhPjii,"",@"SHT_CUDA_INFO"
	.sectionflags	@""
	.align	4


	//----- nvinfo : EIATTR_CUDA_API_VERSION
	.align		4
        /*0000*/ 	.byte	0x04, 0x37
        /*0002*/ 	.short	(.L_83 - .L_82)
.L_82:
        /*0004*/ 	.word	0x00000082


	//----- nvinfo : EIATTR_KPARAM_INFO
	.align		4
.L_83:
        /*0008*/ 	.byte	0x04, 0x17
        /*000a*/ 	.short	(.L_85 - .L_84)
.L_84:
        /*000c*/ 	.word	0x00000000
        /*0010*/ 	.short	0x0003
        /*0012*/ 	.short	0x0014
        /*0014*/ 	.byte	0x00, 0xf0, 0x11, 0x00


	//----- nvinfo : EIATTR_KPARAM_INFO
	.align		4
.L_85:
        /*0018*/ 	.byte	0x04, 0x17
        /*001a*/ 	.short	(.L_87 - .L_86)
.L_86:
        /*001c*/ 	.word	0x00000000
        /*0020*/ 	.short	0x0002
        /*0022*/ 	.short	0x0010
        /*0024*/ 	.byte	0x00, 0xf0, 0x11, 0x00


	//----- nvinfo : EIATTR_KPARAM_INFO
	.align		4
.L_87:
        /*0028*/ 	.byte	0x04, 0x17
        /*002a*/ 	.short	(.L_89 - .L_88)
.L_88:
        /*002c*/ 	.word	0x00000000
        /*0030*/ 	.short	0x0001
        /*0032*/ 	.short	0x0008
        /*0034*/ 	.byte	0x00, 0xf5, 0x21, 0x00


	//----- nvinfo : EIATTR_KPARAM_INFO
	.align		4
.L_89:
        /*0038*/ 	.byte	0x04, 0x17
        /*003a*/ 	.short	(.L_91 - .L_90)
.L_90:
        /*003c*/ 	.word	0x00000000
        /*0040*/ 	.short	0x0000
        /*0042*/ 	.short	0x0000
        /*0044*/ 	.byte	0x00, 0xf5, 0x21, 0x00


	//----- nvinfo : EIATTR_SPARSE_MMA_MASK
	.align		4
.L_91:
        /*0048*/ 	.byte	0x03, 0x50
        /*004a*/ 	.short	0x0000


	//----- nvinfo : EIATTR_MAXREG_COUNT
	.align		4
        /*004c*/ 	.byte	0x03, 0x1b
        /*004e*/ 	.short	0x00ff


	//----- nvinfo : EIATTR_MERCURY_ISA_VERSION
	.align		4
        /*0050*/ 	.byte	0x03, 0x5f
        /*0052*/ 	.short	0x0101


	//----- nvinfo : EIATTR_VRC_CTA_INIT_COUNT
	.align		4
        /*0054*/ 	.byte	0x02, 0x4a
	.zero		1
	.zero		1


	//----- nvinfo : EIATTR_EXIT_INSTR_OFFSETS
	.align		4
        /*0058*/ 	.byte	0x04, 0x1c
        /*005a*/ 	.short	(.L_93 - .L_92)


	//   ....[0]....
.L_92:
        /*005c*/ 	.word	0x00000080


	//   ....[1]....
        /*0060*/ 	.word	0x00000120


	//----- nvinfo : EIATTR_CBANK_PARAM_SIZE
	.align		4
.L_93:
        /*0064*/ 	.byte	0x03, 0x19
        /*0066*/ 	.short	0x0018


	//----- nvinfo : EIATTR_PARAM_CBANK
	.align		4
        /*0068*/ 	.byte	0x04, 0x0a
        /*006a*/ 	.short	(.L_95 - .L_94)
	.align		4
.L_94:
        /*006c*/ 	.word	index@(.nv.constant0._Z15histogramKernelPKhPjii)
        /*0070*/ 	.short	0x0380
        /*0072*/ 	.short	0x0018


	//----- nvinfo : EIATTR_SW_WAR
	.align		4
.L_95:
        /*0074*/ 	.byte	0x04, 0x36
        /*0076*/ 	.short	(.L_97 - .L_96)
.L_96:
        /*0078*/ 	.word	0x00000008
.L_97:


//--------------------- .nv.callgraph             --------------------------
	.section	.nv.callgraph,"",@"SHT_CUDA_CALLGRAPH"
	.align	4
	.sectionentsize	8
	.align		4
        /*0000*/ 	.word	0x00000000
	.align		4
        /*0004*/ 	.word	0xffffffff
	.align		4
        /*0008*/ 	.word	0x00000000
	.align		4
        /*000c*/ 	.word	0xfffffffe
	.align		4
        /*0010*/ 	.word	0x00000000
	.align		4
        /*0014*/ 	.word	0xfffffffd
	.align		4
        /*0018*/ 	.word	0x00000000
	.align		4
        /*001c*/ 	.word	0xfffffffc


//--------------------- .text._Z20contrastAdjustKernelPKhPhfiii --------------------------
	.section	.text._Z20contrastAdjustKernelPKhPhfiii,"ax",@progbits
	.align	128
        .global         _Z20contrastAdjustKernelPKhPhfiii
        .type           _Z20contrastAdjustKernelPKhPhfiii,@function
        .size           _Z20contrastAdjustKernelPKhPhfiii,(.L_x_30 - _Z20contrastAdjustKernelPKhPhfiii)
        .other          _Z20contrastAdjustKernelPKhPhfiii,@"STO_CUDA_ENTRY STV_DEFAULT"
_Z20contrastAdjustKernelPKhPhfiii:
.text._Z20contrastAdjustKernelPKhPhfiii:
[----:B------:R-:W-:Y:S01]  /*0000*/  LDC R1, c[0x0][0x37c] ;  /* 0x0000df00ff017b82 */ /* 0x000fe20000000800 */
[----:B------:R-:W0:Y:S07]  /*0010*/  S2R R3, SR_TID.X ;  /* 0x0000000000037919 */ /* 0x000e2e0000002100 */
[----:B------:R-:W0:Y:S01]  /*0020*/  S2UR UR6, SR_CTAID.X ;  /* 0x00000000000679c3 */ /* 0x000e220000002500 */
[----:B------:R-:W1:Y:S07]  /*0030*/  LDCU.64 UR4, c[0x0][0x398] ;  /* 0x00007300ff0477ac */ /* 0x000e6e0008000a00 */
[----:B------:R-:W0:Y:S01]  /*0040*/  LDC R4, c[0x0][0x360] ;  /* 0x0000d800ff047b82 */ /* 0x000e220000000800 */
[----:B-1----:R-:W-:Y:S01]  /*0050*/  UIMAD UR4, UR5, UR4, URZ ;  /* 0x00000004050472a4 */ /* 0x002fe2000f8e02ff */
[----:B0-----:R-:W-:-:S05]  /*0060*/  IMAD R4, R4, UR6, R3 ;  /* 0x0000000604047c24 */ /* 0x001fca000f8e0203 */
[----:B------:R-:W-:-:S13]  /*0070*/  ISETP.GE.AND P0, PT, R4, UR4, PT ;  /* 0x0000000404007c0c */ /* 0x000fda000bf06270 */
[----:B------:R-:W-:Y:S05]  /*0080*/  @P0 EXIT ;  /* 0x000000000000094d */ /* 0x000fea0003800000 */
[----:B------:R-:W0:Y:S01]  /*0090*/  LDCU.128 UR8, c[0x0][0x380] ;  /* 0x00007000ff0877ac */ /* 0x000e220008000c00 */
[----:B------:R-:W-:Y:S01]  /*00a0*/  SHF.R.S32.HI R6, RZ, 0x1f, R4 ;  /* 0x0000001fff067819 */ /* 0x000fe20000011404 */
[----:B------:R-:W1:Y:S01]  /*00b0*/  LDCU.64 UR4, c[0x0][0x358] ;  /* 0x00006b00ff0477ac */ /* 0x000e620008000a00 */
[----:B------:R-:W2:Y:S01]  /*00c0*/  LDCU.64 UR6, c[0x0][0x390] ;  /* 0x00007200ff0677ac */ /* 0x000ea20008000a00 */
[----:B0-----:R-:W-:-:S04]  /*00d0*/  IADD3 R2, P0, PT, R4, UR8, RZ ;  /* 0x0000000804027c10 */ /* 0x001fc8000ff1e0ff */
[----:B------:R-:W-:-:S05]  /*00e0*/  IADD3.X R3, PT, PT, R6, UR9, RZ, P0, !PT ;  /* 0x0000000906037c10 */ /* 0x000fca00087fe4ff */
[----:B-1----:R-:W3:Y:S01]  /*00f0*/  LDG.E.U8 R2, desc[UR4][R2.64] ;  /* 0x0000000402027981 */ /* 0x002ee2000c1e1100 */
[----:B--2---:R-:W-:Y:S02]  /*0100*/  I2FP.F32.S32 R5, UR7 ;  /* 0x0000000700057c45 */ /* 0x004fe40008201400 */
[----:B------:R-:W-:Y:S02]  /*0110*/  IADD3 R4, P0, PT, R4, UR10, RZ ;  /* 0x0000000a04047c10 */ /* 0x000fe4000ff1e0ff */
[----:B---3--:R-:W-:-:S05]  /*0120*/  I2FP.F32.U32 R0, R2 ;  /* 0x0000000200007245 */ /* 0x008fca0000201000 */
[----:B------:R-:W-:Y:S01]  /*0130*/  FFMA R0, R0, UR6, R5 ;  /* 0x0000000600007c23 */ /* 0x000fe20008000005 */
[----:B------:R-:W-:-:S04]  /*0140*/  IADD3.X R5, PT, PT, R6, UR11, RZ, P0, !PT ;  /* 0x0000000b06057c10 */ /* 0x000fc800087fe4ff */
[----:B------:R-:W-:-:S04]  /*0150*/  FMNMX R0, RZ, R0, !PT ;  /* 0x00000000ff007209 */ /* 0x000fc80007800000 */
[----:B------:R-:W-:-:S04]  /*0160*/  FMNMX R0, R0, 255, PT ;  /* 0x437f000000007809 */ /* 0x000fc80003800000 */
[----:B------:R-:W0:Y:S02]  /*0170*/  F2I.U32.TRUNC.NTZ R7, R0 ;  /* 0x0000000000077305 */ /* 0x000e24000020f000 */
[----:B0-----:R-:W-:Y:S01]  /*0180*/  STG.E.U8 desc[UR4][R4.64], R7 ;  /* 0x0000000704007986 */ /* 0x001fe2000c101104 */
[----:B------:R-:W-:Y:S05]  /*0190*/  EXIT ;  /* 0x000000000000794d */ /* 0x000fea0003800000 */
.L_x_0:
[----:B------:R-:W-:-:S00]  /*01a0*/  BRA `(.L_x_0) ;  /* 0xfffffffc00fc7947 */ /* 0x000fc0000383ffff */
[----:B------:R-:W-:-:S00]  /*01b0*/  NOP ;  /* 0x0000000000007918 */ /* 0x000fc00000000000 */
        /* <DEDUP_REMOVED lines=12> */
.L_x_30:


//--------------------- .text._Z16computeCDFKernelPKjPfii --------------------------
	.section	.text._Z16computeCDFKernelPKjPfii,"ax",@progbits
	.align	128
        .global         _Z16computeCDFKernelPKjPfii
        .type           _Z16computeCDFKernelPKjPfii,@function
        .size           _Z16computeCDFKernelPKjPfii,(.L_x_29 - _Z16computeCDFKernelPKjPfii)
        .other          _Z16computeCDFKernelPKjPfii,@"STO_CUDA_ENTRY STV_DEFAULT"
_Z16computeCDFKernelPKjPfii:
.text._Z16computeCDFKernelPKjPfii:
[----:B------:R-:W-:Y:S01]  /*0000*/  LDC R1, c[0x0][0x37c] ;  /* 0x0000df00ff017b82 */ /* 0x000fe20000000800 */
[----:B------:R-:W0:Y:S07]  /*0010*/  S2R R3, SR_TID.X ;  /* 0x0000000000037919 */ /* 0x000e2e0000002100 */
[----:B------:R-:W0:Y:S01]  /*0020*/  S2UR UR4, SR_CTAID.X ;  /* 0x00000000000479c3 */ /* 0x000e220000002500 */
[----:B------:R-:W1:Y:S07]  /*0030*/  LDCU UR5, c[0x0][0x394] ;  /* 0x00007280ff0577ac */ /* 0x000e6e0008000800 */
[----:B------:R-:W0:Y:S02]  /*0040*/  LDC R2, c[0x0][0x360] ;  /* 0x0000d800ff027b82 */ /* 0x000e240000000800 */
[----:B0-----:R-:W-:-:S05]  /*0050*/  IMAD R2, R2, UR4, R3 ;  /* 0x0000000402027c24 */ /* 0x001fca000f8e0203 */
[----:B-1----:R-:W-:-:S13]  /*0060*/  ISETP.GE.AND P0, PT, R2, UR5, PT ;  /* 0x0000000502007c0c */ /* 0x002fda000bf06270 */
[----:B------:R-:W-:Y:S05]  /*0070*/  @P0 EXIT ;  /* 0x000000000000094d */ /* 0x000fea0003800000 */
[----:B------:R-:W-:Y:S01]  /*0080*/  ISETP.GE.AND P0, PT, R2, RZ, PT ;  /* 0x000000ff0200720c */ /* 0x000fe20003f06270 */
[----:B------:R-:W0:Y:S01]  /*0090*/  LDCU.64 UR6, c[0x0][0x358] ;  /* 0x00006b00ff0677ac */ /* 0x000e220008000a00 */
[----:B------:R-:W-:Y:S01]  /*00a0*/  BSSY.RECONVERGENT B0, `(.L_x_1) ;  /* 0x0000066000007945 */ /* 0x000fe20003800200 */
[----:B------:R-:W-:-:S10]  /*00b0*/  IMAD.MOV.U32 R3, RZ, RZ, RZ ;  /* 0x000000ffff037224 */ /* 0x000fd400078e00ff */
[----:B------:R-:W-:Y:S05]  /*00c0*/  @!P0 BRA `(.L_x_2) ;  /* 0x00000004008c8947 */ /* 0x000fea0003800000 */
[C---:B------:R-:W-:Y:S01]  /*00d0*/  ISETP.GE.U32.AND P1, PT, R2.reuse, 0xf, PT ;  /* 0x0000000f0200780c */ /* 0x040fe20003f26070 */
[----:B------:R-:W-:Y:S01]  /*00e0*/  VIADD R6, R2, 0x1 ;  /* 0x0000000102067836 */ /* 0x000fe20000000000 */
[----:B------:R-:W-:Y:S01]  /*00f0*/  BSSY.RECONVERGENT B1, `(.L_x_3) ;  /* 0x000002c000017945 */ /* 0x000fe20003800200 */
[----:B------:R-:W-:Y:S02]  /*0100*/  IMAD.MOV.U32 R3, RZ, RZ, RZ ;  /* 0x000000ffff037224 */ /* 0x000fe400078e00ff */
[----:B------:R-:W-:Y:S01]  /*0110*/  IMAD.MOV.U32 R0, RZ, RZ, RZ ;  /* 0x000000ffff007224 */ /* 0x000fe200078e00ff */
[----:B------:R-:W-:-:S04]  /*0120*/  LOP3.LUT R24, R6, 0xf, RZ, 0xc0, !PT ;  /* 0x0000000f06187812 */ /* 0x000fc800078ec0ff */
[----:B------:R-:W-:-:S03]  /*0130*/  ISETP.NE.AND P0, PT, R24, RZ, PT ;  /* 0x000000ff1800720c */ /* 0x000fc60003f05270 */
[----:B------:R-:W-:Y:S10]  /*0140*/  @!P1 BRA `(.L_x_4) ;  /* 0x0000000000989947 */ /* 0x000ff40003800000 */
[----:B------:R-:W1:Y:S01]  /*0150*/  LDCU.64 UR4, c[0x0][0x380] ;  /* 0x00007000ff0477ac */ /* 0x000e620008000a00 */
[----:B------:R-:W-:Y:S01]  /*0160*/  LOP3.LUT R3, R6, 0x7ffffff0, RZ, 0xc0, !PT ;  /* 0x7ffffff006037812 */ /* 0x000fe200078ec0ff */
[----:B------:R-:W-:-:S04]  /*0170*/  IMAD.MOV.U32 R0, RZ, RZ, RZ ;  /* 0x000000ffff007224 */ /* 0x000fc800078e00ff */
[----:B------:R-:W-:Y:S01]  /*0180*/  IMAD.MOV R7, RZ, RZ, -R3 ;  /* 0x000000ffff077224 */ /* 0x000fe200078e0a03 */
[----:B-1----:R-:W-:-:S04]  /*0190*/  UIADD3 UR4, UP0, UPT, UR4, 0x20, URZ ;  /* 0x0000002004047890 */ /* 0x002fc8000ff1e0ff */
[----:B------:R-:W-:Y:S02]  /*01a0*/  UIADD3.X UR5, UPT, UPT, URZ, UR5, URZ, UP0, !UPT ;  /* 0x00000005ff057290 */ /* 0x000fe400087fe4ff */
[----:B------:R-:W-:-:S04]  /*01b0*/  IMAD.U32 R13, RZ, RZ, UR4 ;  /* 0x00000004ff0d7e24 */ /* 0x000fc8000f8e00ff */
[----:B------:R-:W-:-:S07]  /*01c0*/  IMAD.U32 R5, RZ, RZ, UR5 ;  /* 0x00000005ff057e24 */ /* 0x000fce000f8e00ff */
.L_x_5:
[----:B------:R-:W-:-:S05]  /*01d0*/  IMAD.MOV.U32 R4, RZ, RZ, R13 ;  /* 0x000000ffff047224 */ /* 0x000fca00078e000d */
[----:B0-----:R-:W2:Y:S04]  /*01e0*/  LDG.E R13, desc[UR6][R4.64+-0x20] ;  /* 0xffffe006040d7981 */ /* 0x001ea8000c1e1900 */
[----:B------:R-:W2:Y:S04]  /*01f0*/  LDG.E R12, desc[UR6][R4.64+-0x1c] ;  /* 0xffffe406040c7981 */ /* 0x000ea8000c1e1900 */
[----:B------:R-:W3:Y:S04]  /*0200*/  LDG.E R15, desc[UR6][R4.64+-0x18] ;  /* 0xffffe806040f7981 */ /* 0x000ee8000c1e1900 */
[----:B------:R-:W3:Y:S04]  /*0210*/  LDG.E R14, desc[UR6][R4.64+-0x14] ;  /* 0xffffec06040e7981 */ /* 0x000ee8000c1e1900 */
[----:B------:R-:W4:Y:S04]  /*0220*/  LDG.E R17, desc[UR6][R4.64+-0x10] ;  /* 0xfffff00604117981 */ /* 0x000f28000c1e1900 */
[----:B------:R-:W4:Y:S04]  /*0230*/  LDG.E R16, desc[UR6][R4.64+-0xc] ;  /* 0xfffff40604107981 */ /* 0x000f28000c1e1900 */
[----:B------:R-:W5:Y:S04]  /*0240*/  LDG.E R19, desc[UR6][R4.64+-0x8] ;  /* 0xfffff80604137981 */ /* 0x000f68000c1e1900 */
        /* <DEDUP_REMOVED lines=8> */
[----:B------:R0:W5:Y:S01]  /*02d0*/  LDG.E R8, desc[UR6][R4.64+0x1c] ;  /* 0x00001c0604087981 */ /* 0x000162000c1e1900 */
[----:B------:R-:W-:-:S05]  /*02e0*/  VIADD R7, R7, 0x10 ;  /* 0x0000001007077836 */ /* 0x000fca0000000000 */
[----:B------:R-:W-:Y:S02]  /*02f0*/  ISETP.NE.AND P1, PT, R7, RZ, PT ;  /* 0x000000ff0700720c */ /* 0x000fe40003f25270 */
[----:B--2---:R-:W-:Y:S02]  /*0300*/  IADD3 R12, PT, PT, R12, R13, R0 ;  /* 0x0000000d0c0c7210 */ /* 0x004fe40007ffe000 */
[----:B------:R-:W-:-:S05]  /*0310*/  IADD3 R13, P2, PT, R4, 0x40, RZ ;  /* 0x00000040040d7810 */ /* 0x000fca0007f5e0ff */
[----:B0-----:R-:W-:Y:S01]  /*0320*/  IMAD.X R5, RZ, RZ, R5, P2 ;  /* 0x000000ffff057224 */ /* 0x001fe200010e0605 */
[----:B---3--:R-:W-:-:S04]  /*0330*/  IADD3 R12, PT, PT, R14, R15, R12 ;  /* 0x0000000f0e0c7210 */ /* 0x008fc80007ffe00c */
[----:B----4-:R-:W-:-:S04]  /*0340*/  IADD3 R12, PT, PT, R16, R17, R12 ;  /* 0x00000011100c7210 */ /* 0x010fc80007ffe00c */
[----:B-----5:R-:W-:-:S04]  /*0350*/  IADD3 R12, PT, PT, R18, R19, R12 ;  /* 0x00000013120c7210 */ /* 0x020fc80007ffe00c */
[----:B------:R-:W-:-:S04]  /*0360*/  IADD3 R12, PT, PT, R20, R21, R12 ;  /* 0x00000015140c7210 */ /* 0x000fc80007ffe00c */
[----:B------:R-:W-:-:S04]  /*0370*/  IADD3 R12, PT, PT, R22, R23, R12 ;  /* 0x00000017160c7210 */ /* 0x000fc80007ffe00c */
[----:B------:R-:W-:-:S04]  /*0380*/  IADD3 R10, PT, PT, R10, R11, R12 ;  /* 0x0000000b0a0a7210 */ /* 0x000fc80007ffe00c */
[----:B------:R-:W-:Y:S01]  /*0390*/  IADD3 R0, PT, PT, R8, R9, R10 ;  /* 0x0000000908007210 */ /* 0x000fe20007ffe00a */
[----:B------:R-:W-:Y:S06]  /*03a0*/  @P1 BRA `(.L_x_5) ;  /* 0xfffffffc00881947 */ /* 0x000fec000383ffff */
.L_x_4:
[----:B0-----:R-:W-:Y:S05]  /*03b0*/  BSYNC.RECONVERGENT B1 ;  /* 0x0000000000017941 */ /* 0x001fea0003800200 */
.L_x_3:
[----:B------:R-:W-:Y:S04]  /*03c0*/  BSSY.RECONVERGENT B1, `(.L_x_6) ;  /* 0x0000032000017945 */ /* 0x000fe80003800200 */
[----:B------:R-:W-:Y:S05]  /*03d0*/  @!P0 BRA `(.L_x_7) ;  /* 0x0000000000c08947 */ /* 0x000fea0003800000 */
[----:B------:R-:W-:Y:S01]  /*03e0*/  ISETP.GE.U32.AND P0, PT, R24, 0x8, PT ;  /* 0x000000081800780c */ /* 0x000fe20003f06070 */
[----:B------:R-:W-:Y:S01]  /*03f0*/  BSSY.RECONVERGENT B2, `(.L_x_8) ;  /* 0x0000013000027945 */ /* 0x000fe20003800200 */
[----:B------:R-:W-:-:S04]  /*0400*/  LOP3.LUT R15, R6, 0x7, RZ, 0xc0, !PT ;  /* 0x00000007060f7812 */ /* 0x000fc800078ec0ff */
[----:B------:R-:W-:-:S07]  /*0410*/  ISETP.NE.AND P1, PT, R15, RZ, PT ;  /* 0x000000ff0f00720c */ /* 0x000fce0003f25270 */
[----:B------:R-:W-:Y:S06]  /*0420*/  @!P0 BRA `(.L_x_9) ;  /* 0x00000000003c8947 */ /* 0x000fec0003800000 */
[----:B------:R-:W0:Y:S02]  /*0430*/  LDC.64 R4, c[0x0][0x380] ;  /* 0x0000e000ff047b82 */ /* 0x000e240000000a00 */
[----:B0-----:R-:W-:-:S05]  /*0440*/  IMAD.WIDE.U32 R4, R3, 0x4, R4 ;  /* 0x0000000403047825 */ /* 0x001fca00078e0004 */
[----:B------:R-:W2:Y:S04]  /*0450*/  LDG.E R7, desc[UR6][R4.64] ;  /* 0x0000000604077981 */ /* 0x000ea8000c1e1900 */
[----:B------:R-:W2:Y:S04]  /*0460*/  LDG.E R8, desc[UR6][R4.64+0x4] ;  /* 0x0000040604087981 */ /* 0x000ea8000c1e1900 */
[----:B------:R-:W3:Y:S04]  /*0470*/  LDG.E R10, desc[UR6][R4.64+0x8] ;  /* 0x00000806040a7981 */ /* 0x000ee8000c1e1900 */
[----:B------:R-:W3:Y:S04]  /*0480*/  LDG.E R9, desc[UR6][R4.64+0xc] ;  /* 0x00000c0604097981 */ /* 0x000ee8000c1e1900 */
[----:B------:R-:W4:Y:S04]  /*0490*/  LDG.E R12, desc[UR6][R4.64+0x10] ;  /* 0x00001006040c7981 */ /* 0x000f28000c1e1900 */
[----:B------:R-:W4:Y:S04]  /*04a0*/  LDG.E R11, desc[UR6][R4.64+0x14] ;  /* 0x00001406040b7981 */ /* 0x000f28000c1e1900 */
[----:B------:R-:W5:Y:S04]  /*04b0*/  LDG.E R14, desc[UR6][R4.64+0x18] ;  /* 0x00001806040e7981 */ /* 0x000f68000c1e1900 */
[----:B------:R-:W5:Y:S01]  /*04c0*/  LDG.E R13, desc[UR6][R4.64+0x1c] ;  /* 0x00001c06040d7981 */ /* 0x000f62000c1e1900 */
[----:B------:R-:W-:Y:S01]  /*04d0*/  VIADD R3, R3, 0x8 ;  /* 0x0000000803037836 */ /* 0x000fe20000000000 */
[----:B--2---:R-:W-:-:S04]  /*04e0*/  IADD3 R7, PT, PT, R8, R7, R0 ;  /* 0x0000000708077210 */ /* 0x004fc80007ffe000 */
[----:B---3--:R-:W-:-:S04]  /*04f0*/  IADD3 R7, PT, PT, R9, R10, R7 ;  /* 0x0000000a09077210 */ /* 0x008fc80007ffe007 */
[----:B----4-:R-:W-:-:S04]  /*0500*/  IADD3 R7, PT, PT, R11, R12, R7 ;  /* 0x0000000c0b077210 */ /* 0x010fc80007ffe007 */
[----:B-----5:R-:W-:-:S07]  /*0510*/  IADD3 R0, PT, PT, R13, R14, R7 ;  /* 0x0000000e0d007210 */ /* 0x020fce0007ffe007 */
.L_x_9:
[----:B------:R-:W-:Y:S05]  /*0520*/  BSYNC.RECONVERGENT B2 ;  /* 0x0000000000027941 */ /* 0x000fea0003800200 */
.L_x_8:
        /* <DEDUP_REMOVED lines=11> */
[----:B------:R-:W3:Y:S01]  /*05e0*/  LDG.E R10, desc[UR6][R4.64+0xc] ;  /* 0x00000c06040a7981 */ /* 0x000ee2000c1e1900 */
[----:B------:R-:W-:Y:S01]  /*05f0*/  VIADD R3, R3, 0x4 ;  /* 0x0000000403037836 */ /* 0x000fe20000000000 */
[----:B--2---:R-:W-:-:S04]  /*0600*/  IADD3 R0, PT, PT, R8, R7, R0 ;  /* 0x0000000708007210 */ /* 0x004fc80007ffe000 */
[----:B---3--:R-:W-:-:S07]  /*0610*/  IADD3 R0, PT, PT, R10, R9, R0 ;  /* 0x000000090a007210 */ /* 0x008fce0007ffe000 */
.L_x_11:
[----:B------:R-:W-:Y:S05]  /*0620*/  BSYNC.RECONVERGENT B2 ;  /* 0x0000000000027941 */ /* 0x000fea0003800200 */
.L_x_10:
[----:B------:R-:W-:Y:S05]  /*0630*/  @!P1 BRA `(.L_x_7) ;  /* 0x0000000000289947 */ /* 0x000fea0003800000 */
[----:B------:R-:W0:Y:S01]  /*0640*/  LDC.64 R4, c[0x0][0x380] ;  /* 0x0000e000ff047b82 */ /* 0x000e220000000a00 */
[----:B------:R-:W-:Y:S02]  /*0650*/  IMAD.MOV R6, RZ, RZ, -R6 ;  /* 0x000000ffff067224 */ /* 0x000fe400078e0a06 */
[----:B0-----:R-:W-:-:S07]  /*0660*/  IMAD.WIDE.U32 R4, R3, 0x4, R4 ;  /* 0x0000000403047825 */ /* 0x001fce00078e0004 */
.L_x_12:
[----:B------:R0:W2:Y:S01]  /*0670*/  LDG.E R3, desc[UR6][R4.64] ;  /* 0x0000000604037981 */ /* 0x0000a2000c1e1900 */
[----:B------:R-:W-:-:S05]  /*0680*/  VIADD R6, R6, 0x1 ;  /* 0x0000000106067836 */ /* 0x000fca0000000000 */
[----:B------:R-:W-:Y:S02]  /*0690*/  ISETP.NE.AND P0, PT, R6, RZ, PT ;  /* 0x000000ff0600720c */ /* 0x000fe40003f05270 */
[----:B0-----:R-:W-:-:S05]  /*06a0*/  IADD3 R4, P1, PT, R4, 0x4, RZ ;  /* 0x0000000404047810 */ /* 0x001fca0007f3e0ff */
[----:B------:R-:W-:Y:S02]  /*06b0*/  IMAD.X R5, RZ, RZ, R5, P1 ;  /* 0x000000ffff057224 */ /* 0x000fe400008e0605 */
[----:B--2---:R-:W-:-:S04]  /*06c0*/  IMAD.IADD R0, R3, 0x1, R0 ;  /* 0x0000000103007824 */ /* 0x004fc800078e0200 */
[----:B------:R-:W-:Y:S05]  /*06d0*/  @P0 BRA `(.L_x_12) ;  /* 0xfffffffc00e40947 */ /* 0x000fea000383ffff */
.L_x_7:
[----:B------:R-:W-:Y:S05]  /*06e0*/  BSYNC.RECONVERGENT B1 ;  /* 0x0000000000017941 */ /* 0x000fea0003800200 */
.L_x_6:
[----:B------:R-:W-:-:S07]  /*06f0*/  I2FP.F32.U32 R3, R0 ;  /* 0x0000000000037245 */ /* 0x000fce0000201000 */
.L_x_2:
[----:B0-----:R-:W-:Y:S05]  /*0700*/  BSYNC.RECONVERGENT B0 ;  /* 0x0000000000007941 */ /* 0x001fea0003800200 */
.L_x_1:
[----:B------:R-:W0:Y:S01]  /*0710*/  LDCU UR4, c[0x0][0x390] ;  /* 0x00007200ff0477ac */ /* 0x000e220008000800 */
[----:B------:R-:W-:Y:S01]  /*0720*/  BSSY.RECONVERGENT B0, `(.L_x_13) ;  /* 0x000000d000007945 */ /* 0x000fe20003800200 */
[----:B0-----:R-:W-:-:S04]  /*0730*/  I2FP.F32.S32 R6, UR4 ;  /* 0x0000000400067c45 */ /* 0x001fc80008201400 */
[----:B------:R-:W0:Y:S08]  /*0740*/  MUFU.RCP R5, R6 ;  /* 0x0000000600057308 */ /* 0x000e300000001000 */
[----:B------:R-:W1:Y:S01]  /*0750*/  FCHK P0, R3, R6 ;  /* 0x0000000603007302 */ /* 0x000e620000000000 */
[----:B0-----:R-:W-:-:S04]  /*0760*/  FFMA R0, -R6, R5, 1 ;  /* 0x3f80000006007423 */ /* 0x001fc80000000105 */
[----:B------:R-:W-:-:S04]  /*0770*/  FFMA R0, R5, R0, R5 ;  /* 0x0000000005007223 */ /* 0x000fc80000000005 */
[----:B------:R-:W-:-:S04]  /*0780*/  FFMA R5, R0, R3, RZ ;  /* 0x0000000300057223 */ /* 0x000fc800000000ff */
[----:B------:R-:W-:-:S04]  /*0790*/  FFMA R4, -R6, R5, R3 ;  /* 0x0000000506047223 */ /* 0x000fc80000000103 */
[----:B------:R-:W-:Y:S01]  /*07a0*/  FFMA R7, R0, R4, R5 ;  /* 0x0000000400077223 */ /* 0x000fe20000000005 */
[----:B-1----:R-:W-:Y:S06]  /*07b0*/  @!P0 BRA `(.L_x_14) ;  /* 0x00000000000c8947 */ /* 0x002fec0003800000 */
[----:B------:R-:W-:-:S07]  /*07c0*/  MOV R4, 0x7e0 ;  /* 0x000007e000047802 */ /* 0x000fce0000000f00 */
[----:B------:R-:W-:Y:S05]  /*07d0*/  CALL.REL.NOINC `($__internal_0_$__cuda_sm3x_div_rn_noftz_f32_slowpath) ;  /* 0x0000000000187944 */ /* 0x000fea0003c00000 */
[----:B------:R-:W-:-:S07]  /*07e0*/  IMAD.MOV.U32 R7, RZ, RZ, R0 ;  /* 0x000000ffff077224 */ /* 0x000fce00078e0000 */
.L_x_14:
[----:B------:R-:W-:Y:S05]  /*07f0*/  BSYNC.RECONVERGENT B0 ;  /* 0x0000000000007941 */ /* 0x000fea0003800200 */
.L_x_13:
[----:B------:R-:W0:Y:S02]  /*0800*/  LDC.64 R4, c[0x0][0x388] ;  /* 0x0000e200ff047b82 */ /* 0x000e240000000a00 */
[----:B0-----:R-:W-:-:S05]  /*0810*/  IMAD.WIDE R2, R2, 0x4, R4 ;  /* 0x0000000402027825 */ /* 0x001fca00078e0204 */
[----:B------:R-:W-:Y:S01]  /*0820*/  STG.E desc[UR6][R2.64], R7 ;  /* 0x0000000702007986 */ /* 0x000fe2000c101906 */
[----:B------:R-:W-:Y:S05]  /*0830*/  EXIT ;  /* 0x000000000000794d */ /* 0x000fea0003800000 */
        .weak           $__internal_0_$__cuda_sm3x_div_rn_noftz_f32_slowpath
        .type           $__internal_0_$__cuda_sm3x_div_rn_noftz_f32_slowpath,@function
        .size           $__internal_0_$__cuda_sm3x_div_rn_noftz_f32_slowpath,(.L_x_29 - $__internal_0_$__cuda_sm3x_div_rn_noftz_f32_slowpath)
$__internal_0_$__cuda_sm3x_div_rn_noftz_f32_slowpath:
[----:B------:R-:W-:Y:S01]  /*0840*/  SHF.R.U32.HI R5, RZ, 0x17, R6 ;  /* 0x00000017ff057819 */ /* 0x000fe20000011606 */
[----:B------:R-:W-:Y:S01]  /*0850*/  BSSY.RECONVERGENT B1, `(.L_x_15) ;  /* 0x0000063000017945 */ /* 0x000fe20003800200 */
[----:B------:R-:W-:Y:S02]  /*0860*/  SHF.R.U32.HI R0, RZ, 0x17, R3 ;  /* 0x00000017ff007819 */ /* 0x000fe40000011603 */
[----:B------:R-:W-:Y:S02]  /*0870*/  LOP3.LUT R5, R5, 0xff, RZ, 0xc0, !PT ;  /* 0x000000ff05057812 */ /* 0x000fe400078ec0ff */
[----:B------:R-:W-:-:S03]  /*0880*/  LOP3.LUT R10, R0, 0xff, RZ, 0xc0, !PT ;  /* 0x000000ff000a7812 */ /* 0x000fc600078ec0ff */
[----:B------:R-:W-:Y:S02]  /*0890*/  VIADD R8, R5, 0xffffffff ;  /* 0xffffffff05087836 */ /* 0x000fe40000000000 */
[----:B------:R-:W-:-:S03]  /*08a0*/  VIADD R9, R10, 0xffffffff ;  /* 0xffffffff0a097836 */ /* 0x000fc60000000000 */
[----:B------:R-:W-:-:S04]  /*08b0*/  ISETP.GT.U32.AND P0, PT, R8, 0xfd, PT ;  /* 0x000000fd0800780c */ /* 0x000fc80003f04070 */
[----:B------:R-:W-:-:S13]  /*08c0*/  ISETP.GT.U32.OR P0, PT, R9, 0xfd, P0 ;  /* 0x000000fd0900780c */ /* 0x000fda0000704470 */
[----:B------:R-:W-:Y:S01]  /*08d0*/  @!P0 IMAD.MOV.U32 R7, RZ, RZ, RZ ;  /* 0x000000ffff078224 */ /* 0x000fe200078e00ff */
[----:B------:R-:W-:Y:S06]  /*08e0*/  @!P0 BRA `(.L_x_16) ;  /* 0x0000000000608947 */ /* 0x000fec0003800000 */
[----:B------:R-:W-:Y:S01]  /*08f0*/  FSETP.GTU.FTZ.AND P0, PT, |R3|, +INF , PT ;  /* 0x7f8000000300780b */ /* 0x000fe20003f1c200 */
[----:B------:R-:W-:Y:S01]  /*0900*/  IMAD.MOV.U32 R0, RZ, RZ, R6 ;  /* 0x000000ffff007224 */ /* 0x000fe200078e0006 */
[----:B------:R-:W-:-:S04]  /*0910*/  FSETP.GTU.FTZ.AND P1, PT, |R6|, +INF , PT ;  /* 0x7f8000000600780b */ /* 0x000fc80003f3c200 */
[----:B------:R-:W-:-:S13]  /*0920*/  PLOP3.LUT P0, PT, P0, P1, PT, 0xf8, 0x8f ;  /* 0x00000000008f781c */ /* 0x000fda0000703f70 */
[----:B------:R-:W-:Y:S05]  /*0930*/  @P0 BRA `(.L_x_17) ;  /* 0x00000004004c0947 */ /* 0x000fea0003800000 */
[----:B------:R-:W-:-:S13]  /*0940*/  LOP3.LUT P0, RZ, R6, 0x7fffffff, R3, 0xc8, !PT ;  /* 0x7fffffff06ff7812 */ /* 0x000fda000780c803 */
[----:B------:R-:W-:Y:S05]  /*0950*/  @!P0 BRA `(.L_x_18) ;  /* 0x00000004003c8947 */ /* 0x000fea0003800000 */
[C---:B------:R-:W-:Y:S02]  /*0960*/  FSETP.NEU.FTZ.AND P2, PT, |R3|.reuse, +INF , PT ;  /* 0x7f8000000300780b */ /* 0x040fe40003f5d200 */
[----:B------:R-:W-:Y:S02]  /*0970*/  FSETP.NEU.FTZ.AND P1, PT, |R0|, +INF , PT ;  /* 0x7f8000000000780b */ /* 0x000fe40003f3d200 */
[----:B------:R-:W-:-:S11]  /*0980*/  FSETP.NEU.FTZ.AND P0, PT, |R3|, +INF , PT ;  /* 0x7f8000000300780b */ /* 0x000fd60003f1d200 */
[----:B------:R-:W-:Y:S05]  /*0990*/  @!P1 BRA !P2, `(.L_x_18) ;  /* 0x00000004002c9947 */ /* 0x000fea0005000000 */
[----:B------:R-:W-:-:S04]  /*09a0*/  LOP3.LUT P2, RZ, R3, 0x7fffffff, RZ, 0xc0, !PT ;  /* 0x7fffffff03ff7812 */ /* 0x000fc8000784c0ff */
[----:B------:R-:W-:-:S13]  /*09b0*/  PLOP3.LUT P1, PT, P1, P2, PT, 0x2f, 0xf2 ;  /* 0x0000000000f2781c */ /* 0x000fda0000f24577 */
[----:B------:R-:W-:Y:S05]  /*09c0*/  @P1 BRA `(.L_x_19) ;  /* 0x0000000400181947 */ /* 0x000fea0003800000 */
[----:B------:R-:W-:-:S04]  /*09d0*/  LOP3.LUT P1, RZ, R6, 0x7fffffff, RZ, 0xc0, !PT ;  /* 0x7fffffff06ff7812 */ /* 0x000fc8000782c0ff */
[----:B------:R-:W-:-:S13]  /*09e0*/  PLOP3.LUT P0, PT, P0, P1, PT, 0x2f, 0xf2 ;  /* 0x0000000000f2781c */ /* 0x000fda0000702577 */
[----:B------:R-:W-:Y:S05]  /*09f0*/  @P0 BRA `(.L_x_20) ;  /* 0x0000000400000947 */ /* 0x000fea0003800000 */
[----:B------:R-:W-:Y:S02]  /*0a00*/  ISETP.GE.AND P0, PT, R9, RZ, PT ;  /* 0x000000ff0900720c */ /* 0x000fe40003f06270 */
[----:B------:R-:W-:-:S11]  /*0a10*/  ISETP.GE.AND P1, PT, R8, RZ, PT ;  /* 0x000000ff0800720c */ /* 0x000fd60003f26270 */
[----:B------:R-:W-:Y:S02]  /*0a20*/  @P0 IMAD.MOV.U32 R7, RZ, RZ, RZ ;  /* 0x000000ffff070224 */ /* 0x000fe400078e00ff */
[----:B------:R-:W-:Y:S01]  /*0a30*/  @!P0 FFMA R3, R3, 1.84467440737095516160e+19, RZ ;  /* 0x5f80000003038823 */ /* 0x000fe200000000ff */
[----:B------:R-:W-:Y:S02]  /*0a40*/  @!P0 IMAD.MOV.U32 R7, RZ, RZ, -0x40 ;  /* 0xffffffc0ff078424 */ /* 0x000fe400078e00ff */
[----:B------:R-:W-:Y:S02]  /*0a50*/  @!P1 FFMA R6, R0, 1.84467440737095516160e+19, RZ ;  /* 0x5f80000000069823 */ /* 0x000fe400000000ff */
[----:B------:R-:W-:-:S07]  /*0a60*/  @!P1 VIADD R7, R7, 0x40 ;  /* 0x0000004007079836 */ /* 0x000fce0000000000 */
.L_x_16:
[----:B------:R-:W-:Y:S01]  /*0a70*/  LEA R9, R5, 0xc0800000, 0x17 ;  /* 0xc080000005097811 */ /* 0x000fe200078eb8ff */
[----:B------:R-:W-:Y:S04]  /*0a80*/  BSSY.RECONVERGENT B2, `(.L_x_21) ;  /* 0x0000036000027945 */ /* 0x000fe80003800200 */
[----:B------:R-:W-:Y:S02]  /*0a90*/  IMAD.IADD R9, R6, 0x1, -R9 ;  /* 0x0000000106097824 */ /* 0x000fe400078e0a09 */
[----:B------:R-:W-:Y:S02]  /*0aa0*/  VIADD R6, R10, 0xffffff81 ;  /* 0xffffff810a067836 */ /* 0x000fe40000000000 */
[----:B------:R-:W0:Y:S01]  /*0ab0*/  MUFU.RCP R8, R9 ;  /* 0x0000000900087308 */ /* 0x000e220000001000 */
[----:B------:R-:W-:Y:S01]  /*0ac0*/  FADD.FTZ R11, -R9, -RZ ;  /* 0x800000ff090b7221 */ /* 0x000fe20000010100 */
[C---:B------:R-:W-:Y:S01]  /*0ad0*/  IMAD R0, R6.reuse, -0x800000, R3 ;  /* 0xff80000006007824 */ /* 0x040fe200078e0203 */
[----:B------:R-:W-:-:S05]  /*0ae0*/  IADD3 R6, PT, PT, R6, 0x7f, -R5 ;  /* 0x0000007f06067810 */ /* 0x000fca0007ffe805 */
[----:B------:R-:W-:Y:S02]  /*0af0*/  IMAD.IADD R6, R6, 0x1, R7 ;  /* 0x0000000106067824 */ /* 0x000fe400078e0207 */
[----:B0-----:R-:W-:-:S04]  /*0b00*/  FFMA R13, R8, R11, 1 ;  /* 0x3f800000080d7423 */ /* 0x001fc8000000000b */
[----:B------:R-:W-:-:S04]  /*0b10*/  FFMA R10, R8, R13, R8 ;  /* 0x0000000d080a7223 */ /* 0x000fc80000000008 */
[----:B------:R-:W-:-:S04]  /*0b20*/  FFMA R3, R0, R10, RZ ;  /* 0x0000000a00037223 */ /* 0x000fc800000000ff */
[----:B------:R-:W-:-:S04]  /*0b30*/  FFMA R8, R11, R3, R0 ;  /* 0x000000030b087223 */ /* 0x000fc80000000000 */
[----:B------:R-:W-:-:S04]  /*0b40*/  FFMA R13, R10, R8, R3 ;  /* 0x000000080a0d7223 */ /* 0x000fc80000000003 */
[----:B------:R-:W-:-:S04]  /*0b50*/  FFMA R8, R11, R13, R0 ;  /* 0x0000000d0b087223 */ /* 0x000fc80000000000 */
[----:B------:R-:W-:-:S05]  /*0b60*/  FFMA R0, R10, R8, R13 ;  /* 0x000000080a007223 */ /* 0x000fca000000000d */
[----:B------:R-:W-:-:S04]  /*0b70*/  SHF.R.U32.HI R3, RZ, 0x17, R0 ;  /* 0x00000017ff037819 */ /* 0x000fc80000011600 */
[----:B------:R-:W-:-:S05]  /*0b80*/  LOP3.LUT R3, R3, 0xff, RZ, 0xc0, !PT ;  /* 0x000000ff03037812 */ /* 0x000fca00078ec0ff */
[----:B------:R-:W-:-:S04]  /*0b90*/  IMAD.IADD R7, R3, 0x1, R6 ;  /* 0x0000000103077824 */ /* 0x000fc800078e0206 */
[----:B------:R-:W-:-:S05]  /*0ba0*/  VIADD R3, R7, 0xffffffff ;  /* 0xffffffff07037836 */ /* 0x000fca0000000000 */
[----:B------:R-:W-:-:S13]  /*0bb0*/  ISETP.GE.U32.AND P0, PT, R3, 0xfe, PT ;  /* 0x000000fe0300780c */ /* 0x000fda0003f06070 */
[----:B------:R-:W-:Y:S05]  /*0bc0*/  @!P0 BRA `(.L_x_22) ;  /* 0x0000000000808947 */ /* 0x000fea0003800000 */
[----:B------:R-:W-:-:S13]  /*0bd0*/  ISETP.GT.AND P0, PT, R7, 0xfe, PT ;  /* 0x000000fe0700780c */ /* 0x000fda0003f04270 */
[----:B------:R-:W-:Y:S05]  /*0be0*/  @P0 BRA `(.L_x_23) ;  /* 0x00000000006c0947 */ /* 0x000fea0003800000 */
[----:B------:R-:W-:-:S13]  /*0bf0*/  ISETP.GE.AND P0, PT, R7, 0x1, PT ;  /* 0x000000010700780c */ /* 0x000fda0003f06270 */
[----:B------:R-:W-:Y:S05]  /*0c00*/  @P0 BRA `(.L_x_24) ;  /* 0x0000000000740947 */ /* 0x000fea0003800000 */
[----:B------:R-:W-:Y:S02]  /*0c10*/  ISETP.GE.AND P0, PT, R7, -0x18, PT ;  /* 0xffffffe80700780c */ /* 0x000fe40003f06270 */
[----:B------:R-:W-:-:S11]  /*0c20*/  LOP3.LUT R0, R0, 0x80000000, RZ, 0xc0, !PT ;  /* 0x8000000000007812 */ /* 0x000fd600078ec0ff */
[----:B------:R-:W-:Y:S05]  /*0c30*/  @!P0 BRA `(.L_x_24) ;  /* 0x0000000000688947 */ /* 0x000fea0003800000 */
[CCC-:B------:R-:W-:Y:S01]  /*0c40*/  FFMA.RZ R3, R10.reuse, R8.reuse, R13.reuse ;  /* 0x000000080a037223 */ /* 0x1c0fe2000000c00d */
[CCC-:B------:R-:W-:Y:S01]  /*0c50*/  FFMA.RM R6, R10.reuse, R8.reuse, R13.reuse ;  /* 0x000000080a067223 */ /* 0x1c0fe2000000400d */
[C---:B------:R-:W-:Y:S02]  /*0c60*/  ISETP.NE.AND P2, PT, R7.reuse, RZ, PT ;  /* 0x000000ff0700720c */ /* 0x040fe40003f45270 */
[----:B------:R-:W-:Y:S02]  /*0c70*/  ISETP.NE.AND P1, PT, R7, RZ, PT ;  /* 0x000000ff0700720c */ /* 0x000fe40003f25270 */
[----:B------:R-:W-:Y:S01]  /*0c80*/  LOP3.LUT R5, R3, 0x7fffff, RZ, 0xc0, !PT ;  /* 0x007fffff03057812 */ /* 0x000fe200078ec0ff */
[----:B------:R-:W-:Y:S01]  /*0c90*/  FFMA.RP R3, R10, R8, R13 ;  /* 0x000000080a037223 */ /* 0x000fe2000000800d */
[----:B------:R-:W-:Y:S02]  /*0ca0*/  VIADD R8, R7, 0x20 ;  /* 0x0000002007087836 */ /* 0x000fe40000000000 */
[----:B------:R-:W-:Y:S01]  /*0cb0*/  LOP3.LUT R5, R5, 0x800000, RZ, 0xfc, !PT ;  /* 0x0080000005057812 */ /* 0x000fe200078efcff */
[----:B------:R-:W-:Y:S01]  /*0cc0*/  IMAD.MOV R7, RZ, RZ, -R7 ;  /* 0x000000ffff077224 */ /* 0x000fe200078e0a07 */
[----:B------:R-:W-:-:S02]  /*0cd0*/  FSETP.NEU.FTZ.AND P0, PT, R3, R6, PT ;  /* 0x000000060300720b */ /* 0x000fc40003f1d000 */
[----:B------:R-:W-:Y:S02]  /*0ce0*/  SHF.L.U32 R8, R5, R8, RZ ;  /* 0x0000000805087219 */ /* 0x000fe400000006ff */
[----:B------:R-:W-:Y:S02]  /*0cf0*/  SEL R6, R7, RZ, P2 ;  /* 0x000000ff07067207 */ /* 0x000fe40001000000 */
[----:B------:R-:W-:Y:S02]  /*0d00*/  ISETP.NE.AND P1, PT, R8, RZ, P1 ;  /* 0x000000ff0800720c */ /* 0x000fe40000f25270 */
[----:B------:R-:W-:Y:S02]  /*0d10*/  SHF.R.U32.HI R6, RZ, R6, R5 ;  /* 0x00000006ff067219 */ /* 0x000fe40000011605 */
[----:B------:R-:W-:Y:S02]  /*0d20*/  PLOP3.LUT P0, PT, P0, P1, PT, 0xf8, 0x8f ;  /* 0x00000000008f781c */ /* 0x000fe40000703f70 */
[----:B------:R-:W-:-:S02]  /*0d30*/  SHF.R.U32.HI R8, RZ, 0x1, R6 ;  /* 0x00000001ff087819 */ /* 0x000fc40000011606 */
[----:B------:R-:W-:-:S04]  /*0d40*/  SEL R3, RZ, 0x1, !P0 ;  /* 0x00000001ff037807 */ /* 0x000fc80004000000 */
[----:B------:R-:W-:-:S04]  /*0d50*/  LOP3.LUT R3, R3, 0x1, R8, 0xf8, !PT ;  /* 0x0000000103037812 */ /* 0x000fc800078ef808 */
[----:B------:R-:W-:-:S05]  /*0d60*/  LOP3.LUT R3, R3, R6, RZ, 0xc0, !PT ;  /* 0x0000000603037212 */ /* 0x000fca00078ec0ff */
[----:B------:R-:W-:-:S05]  /*0d70*/  IMAD.IADD R3, R8, 0x1, R3 ;  /* 0x0000000108037824 */ /* 0x000fca00078e0203 */
[----:B------:R-:W-:Y:S01]  /*0d80*/  LOP3.LUT R0, R3, R0, RZ, 0xfc, !PT ;  /* 0x0000000003007212 */ /* 0x000fe200078efcff */
[----:B------:R-:W-:Y:S06]  /*0d90*/  BRA `(.L_x_24) ;  /* 0x0000000000107947 */ /* 0x000fec0003800000 */
.L_x_23:
[----:B------:R-:W-:-:S04]  /*0da0*/  LOP3.LUT R0, R0, 0x80000000, RZ, 0xc0, !PT ;  /* 0x8000000000007812 */ /* 0x000fc800078ec0ff */
[----:B------:R-:W-:Y:S01]  /*0db0*/  LOP3.LUT R0, R0, 0x7f800000, RZ, 0xfc, !PT ;  /* 0x7f80000000007812 */ /* 0x000fe200078efcff */
[----:B------:R-:W-:Y:S06]  /*0dc0*/  BRA `(.L_x_24) ;  /* 0x0000000000047947 */ /* 0x000fec0003800000 */
.L_x_22:
[----:B------:R-:W-:-:S07]  /*0dd0*/  IMAD R0, R6, 0x800000, R0 ;  /* 0x0080000006007824 */ /* 0x000fce00078e0200 */
.L_x_24:
[----:B------:R-:W-:Y:S05]  /*0de0*/  BSYNC.RECONVERGENT B2 ;  /* 0x0000000000027941 */ /* 0x000fea0003800200 */
.L_x_21:
[----:B------:R-:W-:Y:S05]  /*0df0*/  BRA `(.L_x_25) ;  /* 0x0000000000207947 */ /* 0x000fea0003800000 */
.L_x_20:
[----:B------:R-:W-:-:S04]  /*0e00*/  LOP3.LUT R0, R6, 0x80000000, R3, 0x48, !PT ;  /* 0x8000000006007812 */ /* 0x000fc800078e4803 */
[----:B------:R-:W-:Y:S01]  /*0e10*/  LOP3.LUT R0, R0, 0x7f800000, RZ, 0xfc, !PT ;  /* 0x7f80000000007812 */ /* 0x000fe200078efcff */
[----:B------:R-:W-:Y:S06]  /*0e20*/  BRA `(.L_x_25) ;  /* 0x0000000000147947 */ /* 0x000fec0003800000 */
.L_x_19:
[----:B------:R-:W-:Y:S01]  /*0e30*/  LOP3.LUT R0, R6, 0x80000000, R3, 0x48, !PT ;  /* 0x8000000006007812 */ /* 0x000fe200078e4803 */
[----:B------:R-:W-:Y:S06]  /*0e40*/  BRA `(.L_x_25) ;  /* 0x00000000000c7947 */ /* 0x000fec0003800000 */
.L_x_18:
[----:B------:R-:W0:Y:S01]  /*0e50*/  MUFU.RSQ R0, -QNAN ;  /* 0xffc0000000007908 */ /* 0x000e220000001400 */
[----:B------:R-:W-:Y:S05]  /*0e60*/  BRA `(.L_x_25) ;  /* 0x0000000000047947 */ /* 0x000fea0003800000 */
.L_x_17:
[----:B------:R-:W-:-:S07]  /*0e70*/  FADD.FTZ R0, R3, R0 ;  /* 0x0000000003007221 */ /* 0x000fce0000010000 */
.L_x_25:
[----:B------:R-:W-:Y:S05]  /*0e80*/  BSYNC.RECONVERGENT B1 ;  /* 0x0000000000017941 */ /* 0x000fea0003800200 */
.L_x_15:
[----:B------:R-:W-:-:S04]  /*0e90*/  IMAD.MOV.U32 R5, RZ, RZ, 0x0 ;  /* 0x00000000ff057424 */ /* 0x000fc800078e00ff */
[----:B0-----:R-:W-:Y:S05]  /*0ea0*/  RET.REL.NODEC R4 `(_Z16computeCDFKernelPKjPfii) ;  /* 0xfffffff004547950 */ /* 0x001fea0003c3ffff */
.L_x_26:
        /* <DEDUP_REMOVED lines=13> */
.L_x_29:


//--------------------- .text._Z14equalizeKernelPKhPhPKfii --------------------------
	.section	.text._Z14equalizeKernelPKhPhPKfii,"ax",@progbits
	.align	128
        .global         _Z14equalizeKernelPKhPhPKfii
        .type           _Z14equalizeKernelPKhPhPKfii,@function
        .size           _Z14equalizeKernelPKhPhPKfii,(.L_x_32 - _Z14equalizeKernelPKhPhPKfii)
        .other          _Z14equalizeKernelPKhPhPKfii,@"STO_CUDA_ENTRY STV_DEFAULT"
_Z14equalizeKernelPKhPhPKfii:
.text._Z14equalizeKernelPKhPhPKfii:
        /* <DEDUP_REMOVED lines=11> */
[----:B------:R-:W1:Y:S01]  /*00b0*/  LDC.64 R2, c[0x0][0x390] ;  /* 0x0000e400ff027b82 */ /* 0x000e620000000a00 */
[----:B------:R-:W2:Y:S01]  /*00c0*/  LDCU.64 UR4, c[0x0][0x358] ;  /* 0x00006b00ff0477ac */ /* 0x000ea20008000a00 */
[----:B0-----:R-:W-:-:S04]  /*00d0*/  IADD3 R4, P0, PT, R6, UR8, RZ ;  /* 0x0000000806047c10 */ /* 0x001fc8000ff1e0ff */
[----:B------:R-:W-:-:S06]  /*00e0*/  IADD3.X R5, PT, PT, R7, UR9, RZ, P0, !PT ;  /* 0x0000000907057c10 */ /* 0x000fcc00087fe4ff */
[----:B--2---:R-:W1:Y:S02]  /*00f0*/  LDG.E.U8 R5, desc[UR4][R4.64] ;  /* 0x0000000404057981 */ /* 0x004e64000c1e1100 */
[----:B-1----:R-:W-:-:S06]  /*0100*/  IMAD.WIDE.U32 R2, R5, 0x4, R2 ;  /* 0x0000000405027825 */ /* 0x002fcc00078e0002 */
[----:B------:R-:W2:Y:S01]  /*0110*/  LDG.E R2, desc[UR4][R2.64] ;  /* 0x0000000402027981 */ /* 0x000ea2000c1e1900 */
[----:B------:R-:W-:-:S04]  /*0120*/  IADD3 R6, P0, PT, R6, UR10, RZ ;  /* 0x0000000a06067c10 */ /* 0x000fc8000ff1e0ff */
[----:B------:R-:W-:Y:S01]  /*0130*/  IADD3.X R7, PT, PT, R7, UR11, RZ, P0, !PT ;  /* 0x0000000b07077c10 */ /* 0x000fe200087fe4ff */
[----:B--2---:R-:W-:-:S04]  /*0140*/  FMUL R0, R2, 255 ;  /* 0x437f000002007820 */ /* 0x004fc80000400000 */
[----:B------:R-:W0:Y:S02]  /*0150*/  F2I.U32.TRUNC.NTZ R9, R0 ;  /* 0x0000000000097305 */ /* 0x000e24000020f000 */
[----:B0-----:R-:W-:Y:S01]  /*0160*/  STG.E.U8 desc[UR4][R6.64], R9 ;  /* 0x0000000906007986 */ /* 0x001fe2000c101104 */
[----:B------:R-:W-:Y:S05]  /*0170*/  EXIT ;  /* 0x000000000000794d */ /* 0x000fea0003800000 */
.L_x_27:
        /* <DEDUP_REMOVED lines=16> */
.L_x_32:


//--------------------- .text._Z15histogramKernelPKhPjii --------------------------
	.section	.text._Z15histogramKernelPKhPjii,"ax",@progbits
	.align	128
        .global         _Z15histogramKernelPKhPjii
        .type           _Z15histogramKernelPKhPjii,@function
        .size           _Z15histogramKernelPKhPjii,(.L_x_33 - _Z15histogramKernelPKhPjii)
        .other          _Z15histogramKernelPKhPjii,@"STO_CUDA_ENTRY STV_DEFAULT"
_Z15histogramKernelPKhPjii:
.text._Z15histogramKernelPKhPjii:
        /* <DEDUP_REMOVED lines=9> */
[----:B------:R-:W0:Y:S01]  /*0090*/  LDCU.64 UR6, c[0x0][0x380] ;  /* 0x00007000ff0677ac */ /* 0x000e220008000a00 */
[----:B------:R-:W1:Y:S01]  /*00a0*/  LDC.64 R2, c[0x0][0x388] ;  /* 0x0000e200ff027b82 */ /* 0x000e620000000a00 */
[----:B------:R-:W2:Y:S01]  /*00b0*/  LDCU.64 UR4, c[0x0][0x358] ;  /* 0x00006b00ff0477ac */ /* 0x000ea20008000a00 */
[----:B0-----:R-:W-:-:S04]  /*00c0*/  IADD3 R4, P0, PT, R0, UR6, RZ ;  /* 0x0000000600047c10 */ /* 0x001fc8000ff1e0ff */
[----:B------:R-:W-:-:S06]  /*00d0*/  LEA.HI.X.SX32 R5, R0, UR7, 0x1, P0 ;  /* 0x0000000700057c11 */ /* 0x000fcc00080f0eff */
[----:B--2---:R-:W1:Y:S01]  /*00e0*/  LDG.E.U8 R5, desc[UR4][R4.64] ;  /* 0x0000000404057981 */ /* 0x004e62000c1e1100 */
[----:B------:R-:W-:Y:S02]  /*00f0*/  HFMA2 R7, -RZ, RZ, 0, 5.9604644775390625e-08 ;  /* 0x00000001ff077431 */ /* 0x000fe400000001ff */
[----:B-1----:R-:W-:-:S05]  /*0100*/  IMAD.WIDE.U32 R2, R5, 0x4, R2 ;  /* 0x0000000405027825 */ /* 0x002fca00078e0002 */
[----:B------:R-:W-:Y:S01]  /*0110*/  REDG.E.ADD.STRONG.GPU desc[UR4][R2.64], R7 ;  /* 0x000000070200798e */ /* 0x000fe2000c12e104 */
[----:B------:R-:W-:Y:S05]  /*0120*/  EXIT ;  /* 0x000000000000794d */ /* 0x000fea0003800000 */
.L_x_28:
        /* <DEDUP_REMOVED lines=13> */
.L_x_33:


//--------------------- .nv.shared.reserved.0     --------------------------
	.section	.nv.shared.reserved.0,"aw",@nobits
	.weak		__nv_reservedSMEM_offset_0_alias
	.size		__nv_reservedSMEM_offset_0_alias, 0, 64
	.other		__nv_reservedSMEM_offset_0_alias,@"STO_CUDA_RESERVED_SHARED STV_DEFAULT"
__nv_reservedSMEM_offset_0_alias:
	.zero		0
	.zero		64


//--------------------- .nv.constant0._Z20contrastAdjustKernelPKhPhfiii --------------------------
	.section	.nv.constant0._Z20contrastAdjustKernelPKhPhfiii,"a",@progbits
	.sectionflags	@""
	.align	4
.nv.constant0._Z20contrastAdjustKernelPKhPhfiii:
	.zero		928


//--------------------- .nv.constant0._Z16computeCDFKernelPKjPfii --------------------------
	.section	.nv.constant0._Z16computeCDFKernelPKjPfii,"a",@progbits
	.sectionflags	@""
	.align	4
.nv.constant0._Z16computeCDFKernelPKjPfii:
	.zero		920


//--------------------- .nv.constant0._Z14equalizeKernelPKhPhPKfii --------------------------
	.section	.nv.constant0._Z14equalizeKernelPKhPhPKfii,"a",@progbits
	.sectionflags	@""
	.align	4
.nv.constant0._Z14equalizeKernelPKhPhPKfii:
	.zero		928


//--------------------- .nv.constant0._Z15histogramKernelPKhPjii --------------------------
	.section	.nv.constant0._Z15histogramKernelPKhPjii,"a",@progbits
	.sectionflags	@""
	.align	4
.nv.constant0._Z15histogramKernelPKhPjii:
	.zero		920


//--------------------- SYMBOLS --------------------------

	.type		.nv.reservedSmem.offset0,@object
	.size		.nv.reservedSmem.offset0,0x4
